//
// Generated by NVIDIA NVVM Compiler
//
// Compiler Build ID: CL-36424714
// Cuda compilation tools, release 13.0, V13.0.88
// Based on NVVM 20.0.0
//

.version 9.0
.target sm_100
.address_size 64

	// .globl	_Z22incrementArrayOnDevicePdi

.visible .entry _Z22incrementArrayOnDevicePdi(
	.param .u64 .ptr .align 1 _Z22incrementArrayOnDevicePdi_param_0,
	.param .u32 _Z22incrementArrayOnDevicePdi_param_1
)
{
	.reg .pred 	%p<2>;
	.reg .b32 	%r<6>;
	.reg .b64 	%rd<5>;
	.reg .b64 	%fd<3>;

	ld.param.u64 	%rd1, [_Z22incrementArrayOnDevicePdi_param_0];
	ld.param.u32 	%r2, [_Z22incrementArrayOnDevicePdi_param_1];
	mov.u32 	%r3, %ctaid.x;
	mov.u32 	%r4, %ntid.x;
	mov.u32 	%r5, %tid.x;
	mad.lo.s32 	%r1, %r3, %r4, %r5;
	setp.ge.s32 	%p1, %r1, %r2;
	@%p1 bra 	$L__BB0_2;
	cvta.to.global.u64 	%rd2, %rd1;
	mul.wide.s32 	%rd3, %r1, 8;
	add.s64 	%rd4, %rd2, %rd3;
	ld.global.f64 	%fd1, [%rd4];
	add.f64 	%fd2, %fd1, 0d3FF0000000000000;
	st.global.f64 	[%rd4], %fd2;
$L__BB0_2:
	ret;

}


// ===== COMPILED SASS (sm_100) =====

	.target	sm_100

	.elftype	@"ET_EXEC"


//--------------------- .note.nv.tkinfo           --------------------------
	.section	.note.nv.tkinfo,"",@"SHT_NOTE"
	.sectionflags	@"SHF_NOTE_NV_TKINFO"
	.tkinfo
        /*0018*/ 	.word	0x00000002
        /*0030*/ 	.string	""
        /*0030*/ 	.string	"ptxas"
        /*0030*/ 	.string	"Cuda compilation tools, release 13.0, V13.0.88"
        /*0030*/ 	.string	"Build cuda_13.0.r13.0/compiler.36424714_0"
        /*0030*/ 	.string	"-arch sm_100 -m 64 "



//--------------------- .note.nv.cuinfo           --------------------------
	.section	.note.nv.cuinfo,"",@"SHT_NOTE"
	.sectionflags	@"SHF_NOTE_NV_CUINFO"
        /*0018*/ 	.short	0x0002
        /*001a*/ 	.short	0x0064
        /*001c*/ 	.short	0x0082
	.zero		2


//--------------------- .nv.info                  --------------------------
	.section	.nv.info,"",@"SHT_CUDA_INFO"
	.align	4


	//----- nvinfo : EIATTR_REGCOUNT
	.align		4
        /*0000*/ 	.byte	0x04, 0x2f
        /*0002*/ 	.short	(.L_1 - .L_0)
	.align		4
.L_0:
        /*0004*/ 	.word	index@(_Z22incrementArrayOnDevicePdi)
        /*0008*/ 	.word	0x00000008


	//----- nvinfo : EIATTR_FRAME_SIZE
	.align		4
.L_1:
        /*000c*/ 	.byte	0x04, 0x11
        /*000e*/ 	.short	(.L_3 - .L_2)
	.align		4
.L_2:
        /*0010*/ 	.word	index@(_Z22incrementArrayOnDevicePdi)
        /*0014*/ 	.word	0x00000000


	//----- nvinfo : EIATTR_MIN_STACK_SIZE
	.align		4
.L_3:
        /*0018*/ 	.byte	0x04, 0x12
        /*001a*/ 	.short	(.L_5 - .L_4)
	.align		4
.L_4:
        /*001c*/ 	.word	index@(_Z22incrementArrayOnDevicePdi)
        /*0020*/ 	.word	0x00000000
.L_5:


//--------------------- .nv.compat                --------------------------
	.section	.nv.compat,"",@"SHT_CUDA_COMPAT_INFO"
	.align	4
        /*0000*/ 	.byte	0x02, 0x09, 0x00, 0x00, 0x02, 0x02, 0x01, 0x00, 0x02, 0x05, 0x05, 0x00, 0x03, 0x07, 0x01, 0x01
        /*0010*/ 	.byte	0x02, 0x03, 0x00, 0x00, 0x02, 0x06, 0x01, 0x00, 0x04, 0x0b, 0x08, 0x00, 0x01, 0x00, 0x00, 0x00
        /*0020*/ 	.byte	0x00, 0x00, 0x00, 0x00


//--------------------- .nv.info._Z22incrementArrayOnDevicePdi --------------------------
	.section	.nv.info._Z22incrementArrayOnDevicePdi,"",@"SHT_CUDA_INFO"
	.sectionflags	@""
	.align	4


	//----- nvinfo : EIATTR_CUDA_API_VERSION
	.align		4
        /*0000*/ 	.byte	0x04, 0x37
        /*0002*/ 	.short	(.L_7 - .L_6)
.L_6:
        /*0004*/ 	.word	0x00000082


	//----- nvinfo : EIATTR_KPARAM_INFO
	.align		4
.L_7:
        /*0008*/ 	.byte	0x04, 0x17
        /*000a*/ 	.short	(.L_9 - .L_8)
.L_8:
        /*000c*/ 	.word	0x00000000
        /*0010*/ 	.short	0x0001
        /*0012*/ 	.short	0x0008
        /*0014*/ 	.byte	0x00, 0xf0, 0x11, 0x00


	//----- nvinfo : EIATTR_KPARAM_INFO
	.align		4
.L_9:
        /*0018*/ 	.byte	0x04, 0x17
        /*001a*/ 	.short	(.L_11 - .L_10)
.L_10:
        /*001c*/ 	.word	0x00000000
        /*0020*/ 	.short	0x0000
        /*0022*/ 	.short	0x0000
        /*0024*/ 	.byte	0x00, 0xf5, 0x21, 0x00


	//----- nvinfo : EIATTR_SPARSE_MMA_MASK
	.align		4
.L_11:
        /*0028*/ 	.byte	0x03, 0x50
        /*002a*/ 	.short	0x0000


	//----- nvinfo : EIATTR_MAXREG_COUNT
	.align		4
        /*002c*/ 	.byte	0x03, 0x1b
        /*002e*/ 	.short	0x00ff


	//----- nvinfo : EIATTR_MERCURY_ISA_VERSION
	.align		4
        /*0030*/ 	.byte	0x03, 0x5f
        /*0032*/ 	.short	0x0101


	//----- nvinfo : EIATTR_VRC_CTA_INIT_COUNT
	.align		4
        /*0034*/ 	.byte	0x02, 0x4a
	.zero		1
	.zero		1


	//----- nvinfo : EIATTR_EXIT_INSTR_OFFSETS
	.align		4
        /*0038*/ 	.byte	0x04, 0x1c
        /*003a*/ 	.short	(.L_13 - .L_12)


	//   ....[0]....
.L_12:
        /*003c*/ 	.word	0x00000070


	//   ....[1]....
        /*0040*/ 	.word	0x000000e0


	//----- nvinfo : EIATTR_CBANK_PARAM_SIZE
	.align		4
.L_13:
        /*0044*/ 	.byte	0x03, 0x19
        /*0046*/ 	.short	0x000c


	//----- nvinfo : EIATTR_PARAM_CBANK
	.align		4
        /*0048*/ 	.byte	0x04, 0x0a
        /*004a*/ 	.short	(.L_15 - .L_14)
	.align		4
.L_14:
        /*004c*/ 	.word	index@(.nv.constant0._Z22incrementArrayOnDevicePdi)
        /*0050*/ 	.short	0x0380
        /*0052*/ 	.short	0x000c


	//----- nvinfo : EIATTR_SW_WAR
	.align		4
.L_15:
        /*0054*/ 	.byte	0x04, 0x36
        /*0056*/ 	.short	(.L_17 - .L_16)
.L_16:
        /*0058*/ 	.word	0x00000008
.L_17:


//--------------------- .nv.callgraph             --------------------------
	.section	.nv.callgraph,"",@"SHT_CUDA_CALLGRAPH"
	.align	4
	.sectionentsize	8
	.align		4
        /*0000*/ 	.word	0x00000000
	.align		4
        /*0004*/ 	.word	0xffffffff
	.align		4
        /*0008*/ 	.word	0x00000000
	.align		4
        /*000c*/ 	.word	0xfffffffe
	.align		4
        /*0010*/ 	.word	0x00000000
	.align		4
        /*0014*/ 	.word	0xfffffffd
	.align		4
        /*0018*/ 	.word	0x00000000
	.align		4
        /*001c*/ 	.word	0xfffffffc


//--------------------- .text._Z22incrementArrayOnDevicePdi --------------------------
	.section	.text._Z22incrementArrayOnDevicePdi,"ax",@progbits
	.align	128
        .global         _Z22incrementArrayOnDevicePdi
        .type           _Z22incrementArrayOnDevicePdi,@function
        .size           _Z22incrementArrayOnDevicePdi,(.L_x_1 - _Z22incrementArrayOnDevicePdi)
        .other          _Z22incrementArrayOnDevicePdi,@"STO_CUDA_ENTRY STV_DEFAULT"
_Z22incrementArrayOnDevicePdi:
.text._Z22incrementArrayOnDevicePdi:
[----:B------:R-:W-:Y:S01]  /*0000*/  LDC R1, c[0x0][0x37c] ;  /* 0x0000df00ff017b82 */ /* 0x000fe20000000800 */
[----:B------:R-:W0:Y:S07]  /*0010*/  S2R R0, SR_TID.X ;  /* 0x0000000000007919 */ /* 0x000e2e0000002100 */
[----:B------:R-:W0:Y:S01]  /*0020*/  S2UR UR4, SR_CTAID.X ;  /* 0x00000000000479c3 */ /* 0x000e220000002500 */
[----:B------:R-:W1:Y:S07]  /*0030*/  LDCU UR5, c[0x0][0x388] ;  /* 0x00007100ff0577ac */ /* 0x000e6e0008000800 */
[----:B------:R-:W0:Y:S02]  /*0040*/  LDC R5, c[0x0][0x360] ;  /* 0x0000d800ff057b82 */ /* 0x000e240000000800 */
[----:B0-----:R-:W-:-:S05]  /*0050*/  IMAD R5, R5, UR4, R0 ;  /* 0x0000000405057c24 */ /* 0x001fca000f8e0200 */
[----:B-1----:R-:W-:-:S13]  /*0060*/  ISETP.GE.AND P0, PT, R5, UR5, PT ;  /* 0x0000000505007c0c */ /* 0x002fda000bf06270 */
[----:B------:R-:W-:Y:S05]  /*0070*/  @P0 EXIT ;  /* 0x000000000000094d */ /* 0x000fea0003800000 */
[----:B------:R-:W0:Y:S01]  /*0080*/  LDC.64 R2, c[0x0][0x380] ;  /* 0x0000e000ff027b82 */ /* 0x000e220000000a00 */
[----:B------:R-:W1:Y:S01]  /*0090*/  LDCU.64 UR4, c[0x0][0x358] ;  /* 0x00006b00ff0477ac */ /* 0x000e620008000a00 */
[----:B0-----:R-:W-:-:S05]  /*00a0*/  IMAD.WIDE R2, R5, 0x8, R2 ;  /* 0x0000000805027825 */ /* 0x001fca00078e0202 */
[----:B-1----:R-:W2:Y:S02]  /*00b0*/  LDG.E.64 R4, desc[UR4][R2.64] ;  /* 0x0000000402047981 */ /* 0x002ea4000c1e1b00 */
[----:B--2---:R-:W-:-:S07]  /*00c0*/  DADD R4, R4, 1 ;  /* 0x3ff0000004047429 */ /* 0x004fce0000000000 */
[----:B------:R-:W-:Y:S01]  /*00d0*/  STG.E.64 desc[UR4][R2.64], R4 ;  /* 0x0000000402007986 */ /* 0x000fe2000c101b04 */
[----:B------:R-:W-:Y:S05]  /*00e0*/  EXIT ;  /* 0x000000000000794d */ /* 0x000fea0003800000 */
.L_x_0:
[----:B------:R-:W-:-:S00]  /*00f0*/  BRA `(.L_x_0) ;  /* 0xfffffffc00fc7947 */ /* 0x000fc0000383ffff */
[----:B------:R-:W-:-:S00]  /*0100*/  NOP ;  /* 0x0000000000007918 */ /* 0x000fc00000000000 */
[----:B------:R-:W-:-:S00]  /*0110*/  NOP ;  /* 0x0000000000007918 */ /* 0x000fc00000000000 */
[----:B------:R-:W-:-:S00]  /*0120*/  NOP ;  /* 0x0000000000007918 */ /* 0x000fc00000000000 */
[----:B------:R-:W-:-:S00]  /*0130*/  NOP ;  /* 0x0000000000007918 */ /* 0x000fc00000000000 */
[----:B------:R-:W-:-:S00]  /*0140*/  NOP ;  /* 0x0000000000007918 */ /* 0x000fc00000000000 */
[----:B------:R-:W-:-:S00]  /*0150*/  NOP ;  /* 0x0000000000007918 */ /* 0x000fc00000000000 */
[----:B------:R-:W-:-:S00]  /*0160*/  NOP ;  /* 0x0000000000007918 */ /* 0x000fc00000000000 */
[----:B------:R-:W-:-:S00]  /*0170*/  NOP ;  /* 0x0000000000007918 */ /* 0x000fc00000000000 */
.L_x_1:


//--------------------- .nv.shared.reserved.0     --------------------------
	.section	.nv.shared.reserved.0,"aw",@nobits
	.weak		__nv_reservedSMEM_offset_0_alias
	.size		__nv_reservedSMEM_offset_0_alias, 0, 64
	.other		__nv_reservedSMEM_offset_0_alias,@"STO_CUDA_RESERVED_SHARED STV_DEFAULT"
__nv_reservedSMEM_offset_0_alias:
	.zero		0
	.zero		64


//--------------------- .nv.constant0._Z22incrementArrayOnDevicePdi --------------------------
	.section	.nv.constant0._Z22incrementArrayOnDevicePdi,"a",@progbits
	.sectionflags	@""
	.align	4
.nv.constant0._Z22incrementArrayOnDevicePdi:
	.zero		908


//--------------------- SYMBOLS --------------------------

	.type		.nv.reservedSmem.offset0,@object
	.size		.nv.reservedSmem.offset0,0x4
